//
// Generated by NVIDIA NVVM Compiler
//
// Compiler Build ID: CL-36424714
// Cuda compilation tools, release 13.0, V13.0.88
// Based on NVVM 20.0.0
//

.version 9.0
.target sm_100
.address_size 64

	// .globl	_Z8update_eiiPfS_S_S_S_S_S_S_S_
.extern .shared .align 16 .b8 hs[];
.extern .shared .align 16 .b8 es[];

.visible .entry _Z8update_eiiPfS_S_S_S_S_S_S_S_(
	.param .u32 _Z8update_eiiPfS_S_S_S_S_S_S_S__param_0,
	.param .u32 _Z8update_eiiPfS_S_S_S_S_S_S_S__param_1,
	.param .u64 .ptr .align 1 _Z8update_eiiPfS_S_S_S_S_S_S_S__param_2,
	.param .u64 .ptr .align 1 _Z8update_eiiPfS_S_S_S_S_S_S_S__param_3,
	.param .u64 .ptr .align 1 _Z8update_eiiPfS_S_S_S_S_S_S_S__param_4,
	.param .u64 .ptr .align 1 _Z8update_eiiPfS_S_S_S_S_S_S_S__param_5,
	.param .u64 .ptr .align 1 _Z8update_eiiPfS_S_S_S_S_S_S_S__param_6,
	.param .u64 .ptr .align 1 _Z8update_eiiPfS_S_S_S_S_S_S_S__param_7,
	.param .u64 .ptr .align 1 _Z8update_eiiPfS_S_S_S_S_S_S_S__param_8,
	.param .u64 .ptr .align 1 _Z8update_eiiPfS_S_S_S_S_S_S_S__param_9,
	.param .u64 .ptr .align 1 _Z8update_eiiPfS_S_S_S_S_S_S_S__param_10
)
{
	.reg .pred 	%p<2>;
	.reg .b32 	%r<25>;
	.reg .b32 	%f<33>;
	.reg .b64 	%rd<37>;

	ld.param.u32 	%r7, [_Z8update_eiiPfS_S_S_S_S_S_S_S__param_0];
	ld.param.u32 	%r6, [_Z8update_eiiPfS_S_S_S_S_S_S_S__param_1];
	ld.param.u64 	%rd5, [_Z8update_eiiPfS_S_S_S_S_S_S_S__param_3];
	ld.param.u64 	%rd6, [_Z8update_eiiPfS_S_S_S_S_S_S_S__param_4];
	ld.param.u64 	%rd10, [_Z8update_eiiPfS_S_S_S_S_S_S_S__param_5];
	ld.param.u64 	%rd11, [_Z8update_eiiPfS_S_S_S_S_S_S_S__param_6];
	ld.param.u64 	%rd12, [_Z8update_eiiPfS_S_S_S_S_S_S_S__param_7];
	ld.param.u64 	%rd7, [_Z8update_eiiPfS_S_S_S_S_S_S_S__param_8];
	ld.param.u64 	%rd8, [_Z8update_eiiPfS_S_S_S_S_S_S_S__param_9];
	ld.param.u64 	%rd9, [_Z8update_eiiPfS_S_S_S_S_S_S_S__param_10];
	cvta.to.global.u64 	%rd13, %rd12;
	cvta.to.global.u64 	%rd14, %rd11;
	cvta.to.global.u64 	%rd15, %rd10;
	mov.u32 	%r8, %tid.x;
	mov.u32 	%r9, %ctaid.x;
	mov.u32 	%r10, %ntid.x;
	mad.lo.s32 	%r11, %r9, %r10, %r8;
	mul.lo.s32 	%r1, %r6, %r7;
	add.s32 	%r12, %r6, -1;
	div.s32 	%r13, %r11, %r12;
	add.s32 	%r14, %r7, -1;
	mul.lo.s32 	%r15, %r12, %r14;
	div.s32 	%r16, %r11, %r15;
	add.s32 	%r17, %r6, %r11;
	add.s32 	%r18, %r17, %r1;
	add.s32 	%r19, %r18, %r13;
	mad.lo.s32 	%r2, %r16, %r12, %r19;
	shl.b32 	%r20, %r10, 2;
	mov.u32 	%r21, hs;
	mul.wide.s32 	%rd16, %r2, 4;
	add.s64 	%rd1, %rd15, %rd16;
	ld.global.f32 	%f1, [%rd1+4];
	shl.b32 	%r22, %r8, 2;
	add.s32 	%r3, %r21, %r22;
	st.shared.f32 	[%r3], %f1;
	add.s64 	%rd2, %rd14, %rd16;
	ld.global.f32 	%f2, [%rd2+4];
	add.s32 	%r4, %r3, %r20;
	add.s32 	%r23, %r4, 4;
	st.shared.f32 	[%r4+4], %f2;
	add.s64 	%rd3, %rd13, %rd16;
	ld.global.f32 	%f3, [%rd3+4];
	add.s32 	%r5, %r23, %r20;
	st.shared.f32 	[%r5+4], %f3;
	add.s32 	%r24, %r10, -1;
	setp.ne.s32 	%p1, %r8, %r24;
	@%p1 bra 	$L__BB0_2;
	ld.global.f32 	%f4, [%rd1+8];
	st.shared.f32 	[%r3+4], %f4;
	ld.global.f32 	%f5, [%rd2+8];
	st.shared.f32 	[%r4+8], %f5;
$L__BB0_2:
	ld.param.u64 	%rd36, [_Z8update_eiiPfS_S_S_S_S_S_S_S__param_2];
	cvta.to.global.u64 	%rd17, %rd7;
	cvta.to.global.u64 	%rd18, %rd36;
	cvta.to.global.u64 	%rd19, %rd8;
	cvta.to.global.u64 	%rd20, %rd5;
	cvta.to.global.u64 	%rd21, %rd9;
	cvta.to.global.u64 	%rd22, %rd6;
	bar.sync 	0;
	add.s64 	%rd24, %rd17, %rd16;
	ld.global.f32 	%f6, [%rd24+4];
	mul.wide.s32 	%rd25, %r6, 4;
	add.s64 	%rd26, %rd3, %rd25;
	ld.global.f32 	%f7, [%rd26+4];
	ld.shared.f32 	%f8, [%r5+4];
	sub.f32 	%f9, %f7, %f8;
	ld.shared.f32 	%f10, [%r4+8];
	sub.f32 	%f11, %f9, %f10;
	ld.shared.f32 	%f12, [%r4+4];
	add.f32 	%f13, %f11, %f12;
	add.s64 	%rd27, %rd18, %rd16;
	ld.global.f32 	%f14, [%rd27+4];
	fma.rn.f32 	%f15, %f6, %f13, %f14;
	st.global.f32 	[%rd27+4], %f15;
	add.s64 	%rd28, %rd19, %rd16;
	ld.global.f32 	%f16, [%rd28+4];
	ld.shared.f32 	%f17, [%r3+4];
	ld.shared.f32 	%f18, [%r3];
	sub.f32 	%f19, %f17, %f18;
	mul.wide.s32 	%rd29, %r1, 4;
	add.s64 	%rd30, %rd3, %rd29;
	ld.global.f32 	%f20, [%rd30+4];
	sub.f32 	%f21, %f19, %f20;
	add.f32 	%f22, %f21, %f8;
	add.s64 	%rd31, %rd20, %rd16;
	ld.global.f32 	%f23, [%rd31+4];
	fma.rn.f32 	%f24, %f16, %f22, %f23;
	st.global.f32 	[%rd31+4], %f24;
	add.s64 	%rd32, %rd21, %rd16;
	ld.global.f32 	%f25, [%rd32+4];
	add.s64 	%rd33, %rd2, %rd29;
	ld.global.f32 	%f26, [%rd33+4];
	sub.f32 	%f27, %f26, %f12;
	add.s64 	%rd34, %rd1, %rd25;
	ld.global.f32 	%f28, [%rd34+4];
	sub.f32 	%f29, %f27, %f28;
	add.f32 	%f30, %f29, %f18;
	add.s64 	%rd35, %rd22, %rd16;
	ld.global.f32 	%f31, [%rd35+4];
	fma.rn.f32 	%f32, %f25, %f30, %f31;
	st.global.f32 	[%rd35+4], %f32;
	ret;

}
	// .globl	_Z8update_hiiPfS_S_S_S_S_
.visible .entry _Z8update_hiiPfS_S_S_S_S_(
	.param .u32 _Z8update_hiiPfS_S_S_S_S__param_0,
	.param .u32 _Z8update_hiiPfS_S_S_S_S__param_1,
	.param .u64 .ptr .align 1 _Z8update_hiiPfS_S_S_S_S__param_2,
	.param .u64 .ptr .align 1 _Z8update_hiiPfS_S_S_S_S__param_3,
	.param .u64 .ptr .align 1 _Z8update_hiiPfS_S_S_S_S__param_4,
	.param .u64 .ptr .align 1 _Z8update_hiiPfS_S_S_S_S__param_5,
	.param .u64 .ptr .align 1 _Z8update_hiiPfS_S_S_S_S__param_6,
	.param .u64 .ptr .align 1 _Z8update_hiiPfS_S_S_S_S__param_7
)
{
	.reg .pred 	%p<2>;
	.reg .b32 	%r<25>;
	.reg .b32 	%f<30>;
	.reg .b64 	%rd<34>;
	.reg .b64 	%fd<13>;

	ld.param.u32 	%r7, [_Z8update_hiiPfS_S_S_S_S__param_0];
	ld.param.u32 	%r6, [_Z8update_hiiPfS_S_S_S_S__param_1];
	ld.param.u64 	%rd10, [_Z8update_hiiPfS_S_S_S_S__param_2];
	ld.param.u64 	%rd11, [_Z8update_hiiPfS_S_S_S_S__param_3];
	ld.param.u64 	%rd12, [_Z8update_hiiPfS_S_S_S_S__param_4];
	ld.param.u64 	%rd9, [_Z8update_hiiPfS_S_S_S_S__param_7];
	cvta.to.global.u64 	%rd1, %rd12;
	cvta.to.global.u64 	%rd2, %rd11;
	cvta.to.global.u64 	%rd3, %rd10;
	mov.u32 	%r8, %tid.x;
	mov.u32 	%r9, %ctaid.x;
	mov.u32 	%r10, %ntid.x;
	mad.lo.s32 	%r11, %r9, %r10, %r8;
	mul.lo.s32 	%r1, %r6, %r7;
	add.s32 	%r12, %r6, -1;
	div.s32 	%r13, %r11, %r12;
	add.s32 	%r14, %r7, -1;
	mul.lo.s32 	%r15, %r12, %r14;
	div.s32 	%r16, %r11, %r15;
	add.s32 	%r17, %r6, %r11;
	add.s32 	%r18, %r17, %r1;
	add.s32 	%r19, %r18, %r13;
	mad.lo.s32 	%r20, %r16, %r12, %r19;
	shl.b32 	%r21, %r10, 2;
	mov.u32 	%r22, es;
	add.s32 	%r23, %r22, %r21;
	add.s32 	%r2, %r23, 4;
	cvt.s64.s32 	%rd4, %r20;
	mul.wide.s32 	%rd13, %r20, 4;
	add.s64 	%rd5, %rd3, %rd13;
	ld.global.f32 	%f1, [%rd5+4];
	shl.b32 	%r24, %r8, 2;
	add.s32 	%r3, %r22, %r24;
	st.shared.f32 	[%r3+4], %f1;
	add.s64 	%rd6, %rd2, %rd13;
	ld.global.f32 	%f2, [%rd6+4];
	add.s32 	%r4, %r2, %r24;
	st.shared.f32 	[%r4+4], %f2;
	add.s64 	%rd14, %rd1, %rd13;
	ld.global.f32 	%f3, [%rd14+4];
	add.s32 	%r5, %r4, %r21;
	st.shared.f32 	[%r5+4], %f3;
	setp.ne.s32 	%p1, %r8, 0;
	@%p1 bra 	$L__BB1_2;
	ld.global.f32 	%f4, [%rd5];
	st.shared.f32 	[es], %f4;
	ld.global.f32 	%f5, [%rd6];
	st.shared.f32 	[%r2], %f5;
$L__BB1_2:
	ld.param.u64 	%rd33, [_Z8update_hiiPfS_S_S_S_S__param_6];
	ld.param.u64 	%rd32, [_Z8update_hiiPfS_S_S_S_S__param_5];
	cvta.to.global.u64 	%rd15, %rd32;
	cvta.to.global.u64 	%rd16, %rd33;
	cvta.to.global.u64 	%rd17, %rd9;
	bar.sync 	0;
	ld.shared.f32 	%f6, [%r5+4];
	cvt.s64.s32 	%rd18, %r6;
	sub.s64 	%rd19, %rd4, %rd18;
	shl.b64 	%rd20, %rd19, 2;
	add.s64 	%rd21, %rd1, %rd20;
	ld.global.f32 	%f7, [%rd21+4];
	sub.f32 	%f8, %f6, %f7;
	ld.shared.f32 	%f9, [%r4+4];
	sub.f32 	%f10, %f8, %f9;
	ld.shared.f32 	%f11, [%r4];
	add.f32 	%f12, %f10, %f11;
	cvt.f64.f32 	%fd1, %f12;
	mul.f64 	%fd2, %fd1, 0d3FE0000000000000;
	shl.b64 	%rd22, %rd4, 2;
	add.s64 	%rd23, %rd15, %rd22;
	ld.global.f32 	%f13, [%rd23+4];
	cvt.f64.f32 	%fd3, %f13;
	sub.f64 	%fd4, %fd3, %fd2;
	cvt.rn.f32.f64 	%f14, %fd4;
	st.global.f32 	[%rd23+4], %f14;
	ld.shared.f32 	%f15, [%r3+4];
	ld.shared.f32 	%f16, [%r3];
	sub.f32 	%f17, %f15, %f16;
	sub.f32 	%f18, %f17, %f6;
	cvt.s64.s32 	%rd24, %r1;
	sub.s64 	%rd25, %rd4, %rd24;
	shl.b64 	%rd26, %rd25, 2;
	add.s64 	%rd27, %rd1, %rd26;
	ld.global.f32 	%f19, [%rd27+4];
	add.f32 	%f20, %f18, %f19;
	cvt.f64.f32 	%fd5, %f20;
	mul.f64 	%fd6, %fd5, 0d3FE0000000000000;
	add.s64 	%rd28, %rd16, %rd22;
	ld.global.f32 	%f21, [%rd28+4];
	cvt.f64.f32 	%fd7, %f21;
	sub.f64 	%fd8, %fd7, %fd6;
	cvt.rn.f32.f64 	%f22, %fd8;
	st.global.f32 	[%rd28+4], %f22;
	add.s64 	%rd29, %rd2, %rd26;
	ld.global.f32 	%f23, [%rd29+4];
	sub.f32 	%f24, %f9, %f23;
	sub.f32 	%f25, %f24, %f15;
	add.s64 	%rd30, %rd3, %rd20;
	ld.global.f32 	%f26, [%rd30+4];
	add.f32 	%f27, %f25, %f26;
	cvt.f64.f32 	%fd9, %f27;
	mul.f64 	%fd10, %fd9, 0d3FE0000000000000;
	add.s64 	%rd31, %rd17, %rd22;
	ld.global.f32 	%f28, [%rd31+4];
	cvt.f64.f32 	%fd11, %f28;
	sub.f64 	%fd12, %fd11, %fd10;
	cvt.rn.f32.f64 	%f29, %fd12;
	st.global.f32 	[%rd31+4], %f29;
	ret;

}


// ===== COMPILED SASS (sm_100) =====

	.target	sm_100

	.elftype	@"ET_EXEC"


//--------------------- .note.nv.tkinfo           --------------------------
	.section	.note.nv.tkinfo,"",@"SHT_NOTE"
	.sectionflags	@"SHF_NOTE_NV_TKINFO"
	.tkinfo
        /*0018*/ 	.word	0x00000002
        /*0030*/ 	.string	""
        /*0030*/ 	.string	"ptxas"
        /*0030*/ 	.string	"Cuda compilation tools, release 13.0, V13.0.88"
        /*0030*/ 	.string	"Build cuda_13.0.r13.0/compiler.36424714_0"
        /*0030*/ 	.string	"-arch sm_100 -m 64 "



//--------------------- .note.nv.cuinfo           --------------------------
	.section	.note.nv.cuinfo,"",@"SHT_NOTE"
	.sectionflags	@"SHF_NOTE_NV_CUINFO"
        /*0018*/ 	.short	0x0002
        /*001a*/ 	.short	0x0064
        /*001c*/ 	.short	0x0082
	.zero		2


//--------------------- .nv.info                  --------------------------
	.section	.nv.info,"",@"SHT_CUDA_INFO"
	.align	4


	//----- nvinfo : EIATTR_REGCOUNT
	.align		4
        /*0000*/ 	.byte	0x04, 0x2f
        /*0002*/ 	.short	(.L_1 - .L_0)
	.align		4
.L_0:
        /*0004*/ 	.word	index@(_Z8update_eiiPfS_S_S_S_S_S_S_S_)
        /*0008*/ 	.word	0x00000020


	//----- nvinfo : EIATTR_FRAME_SIZE
	.align		4
.L_1:
        /*000c*/ 	.byte	0x04, 0x11
        /*000e*/ 	.short	(.L_3 - .L_2)
	.align		4
.L_2:
        /*0010*/ 	.word	index@(_Z8update_eiiPfS_S_S_S_S_S_S_S_)
        /*0014*/ 	.word	0x00000000


	//----- nvinfo : EIATTR_REGCOUNT
	.align		4
.L_3:
        /*0018*/ 	.byte	0x04, 0x2f
        /*001a*/ 	.short	(.L_5 - .L_4)
	.align		4
.L_4:
        /*001c*/ 	.word	index@(_Z8update_hiiPfS_S_S_S_S_)
        /*0020*/ 	.word	0x0000001c


	//----- nvinfo : EIATTR_FRAME_SIZE
	.align		4
.L_5:
        /*0024*/ 	.byte	0x04, 0x11
        /*0026*/ 	.short	(.L_7 - .L_6)
	.align		4
.L_6:
        /*0028*/ 	.word	index@(_Z8update_hiiPfS_S_S_S_S_)
        /*002c*/ 	.word	0x00000000


	//----- nvinfo : EIATTR_MIN_STACK_SIZE
	.align		4
.L_7:
        /*0030*/ 	.byte	0x04, 0x12
        /*0032*/ 	.short	(.L_9 - .L_8)
	.align		4
.L_8:
        /*0034*/ 	.word	index@(_Z8update_hiiPfS_S_S_S_S_)
        /*0038*/ 	.word	0x00000000


	//----- nvinfo : EIATTR_MIN_STACK_SIZE
	.align		4
.L_9:
        /*003c*/ 	.byte	0x04, 0x12
        /*003e*/ 	.short	(.L_11 - .L_10)
	.align		4
.L_10:
        /*0040*/ 	.word	index@(_Z8update_eiiPfS_S_S_S_S_S_S_S_)
        /*0044*/ 	.word	0x00000000
.L_11:


//--------------------- .nv.compat                --------------------------
	.section	.nv.compat,"",@"SHT_CUDA_COMPAT_INFO"
	.align	4
        /*0000*/ 	.byte	0x02, 0x09, 0x00, 0x00, 0x02, 0x02, 0x01, 0x00, 0x02, 0x05, 0x05, 0x00, 0x03, 0x07, 0x01, 0x01
        /*0010*/ 	.byte	0x02, 0x03, 0x00, 0x00, 0x02, 0x06, 0x01, 0x00, 0x04, 0x0b, 0x08, 0x00, 0x01, 0x00, 0x00, 0x00
        /*0020*/ 	.byte	0x00, 0x00, 0x00, 0x00


//--------------------- .nv.info._Z8update_hiiPfS_S_S_S_S_ --------------------------
	.section	.nv.info._Z8update_hiiPfS_S_S_S_S_,"",@"SHT_CUDA_INFO"
	.sectionflags	@""
	.align	4


	//----- nvinfo : EIATTR_CUDA_API_VERSION
	.align		4
        /*0000*/ 	.byte	0x04, 0x37
        /*0002*/ 	.short	(.L_13 - .L_12)
.L_12:
        /*0004*/ 	.word	0x00000082


	//----- nvinfo : EIATTR_KPARAM_INFO
	.align		4
.L_13:
        /*0008*/ 	.byte	0x04, 0x17
        /*000a*/ 	.short	(.L_15 - .L_14)
.L_14:
        /*000c*/ 	.word	0x00000000
        /*0010*/ 	.short	0x0007
        /*0012*/ 	.short	0x0030
        /*0014*/ 	.byte	0x00, 0xf5, 0x21, 0x00


	//----- nvinfo : EIATTR_KPARAM_INFO
	.align		4
.L_15:
        /*0018*/ 	.byte	0x04, 0x17
        /*001a*/ 	.short	(.L_17 - .L_16)
.L_16:
        /*001c*/ 	.word	0x00000000
        /*0020*/ 	.short	0x0006
        /*0022*/ 	.short	0x0028
        /*0024*/ 	.byte	0x00, 0xf5, 0x21, 0x00


	//----- nvinfo : EIATTR_KPARAM_INFO
	.align		4
.L_17:
        /*0028*/ 	.byte	0x04, 0x17
        /*002a*/ 	.short	(.L_19 - .L_18)
.L_18:
        /*002c*/ 	.word	0x00000000
        /*0030*/ 	.short	0x0005
        /*0032*/ 	.short	0x0020
        /*0034*/ 	.byte	0x00, 0xf5, 0x21, 0x00


	//----- nvinfo : EIATTR_KPARAM_INFO
	.align		4
.L_19:
        /*0038*/ 	.byte	0x04, 0x17
        /*003a*/ 	.short	(.L_21 - .L_20)
.L_20:
        /*003c*/ 	.word	0x00000000
        /*0040*/ 	.short	0x0004
        /*0042*/ 	.short	0x0018
        /*0044*/ 	.byte	0x00, 0xf5, 0x21, 0x00


	//----- nvinfo : EIATTR_KPARAM_INFO
	.align		4
.L_21:
        /*0048*/ 	.byte	0x04, 0x17
        /*004a*/ 	.short	(.L_23 - .L_22)
.L_22:
        /*004c*/ 	.word	0x00000000
        /*0050*/ 	.short	0x0003
        /*0052*/ 	.short	0x0010
        /*0054*/ 	.byte	0x00, 0xf5, 0x21, 0x00


	//----- nvinfo : EIATTR_KPARAM_INFO
	.align		4
.L_23:
        /*0058*/ 	.byte	0x04, 0x17
        /*005a*/ 	.short	(.L_25 - .L_24)
.L_24:
        /*005c*/ 	.word	0x00000000
        /*0060*/ 	.short	0x0002
        /*0062*/ 	.short	0x0008
        /*0064*/ 	.byte	0x00, 0xf5, 0x21, 0x00


	//----- nvinfo : EIATTR_KPARAM_INFO
	.align		4
.L_25:
        /*0068*/ 	.byte	0x04, 0x17
        /*006a*/ 	.short	(.L_27 - .L_26)
.L_26:
        /*006c*/ 	.word	0x00000000
        /*0070*/ 	.short	0x0001
        /*0072*/ 	.short	0x0004
        /*0074*/ 	.byte	0x00, 0xf0, 0x11, 0x00


	//----- nvinfo : EIATTR_KPARAM_INFO
	.align		4
.L_27:
        /*0078*/ 	.byte	0x04, 0x17
        /*007a*/ 	.short	(.L_29 - .L_28)
.L_28:
        /*007c*/ 	.word	0x00000000
        /*0080*/ 	.short	0x0000
        /*0082*/ 	.short	0x0000
        /*0084*/ 	.byte	0x00, 0xf0, 0x11, 0x00


	//----- nvinfo : EIATTR_SPARSE_MMA_MASK
	.align		4
.L_29:
        /*0088*/ 	.byte	0x03, 0x50
        /*008a*/ 	.short	0x0000


	//----- nvinfo : EIATTR_MAXREG_COUNT
	.align		4
        /*008c*/ 	.byte	0x03, 0x1b
        /*008e*/ 	.short	0x00ff


	//----- nvinfo : EIATTR_NUM_BARRIERS
	.align		4
        /*0090*/ 	.byte	0x02, 0x4c
        /*0092*/ 	.byte	0x01
	.zero		1


	//----- nvinfo : EIATTR_MERCURY_ISA_VERSION
	.align		4
        /*0094*/ 	.byte	0x03, 0x5f
        /*0096*/ 	.short	0x0101


	//----- nvinfo : EIATTR_VRC_CTA_INIT_COUNT
	.align		4
        /*0098*/ 	.byte	0x02, 0x4a
	.zero		1
	.zero		1


	//----- nvinfo : EIATTR_EXIT_INSTR_OFFSETS
	.align		4
        /*009c*/ 	.byte	0x04, 0x1c
        /*009e*/ 	.short	(.L_31 - .L_30)


	//   ....[0]....
.L_30:
        /*00a0*/ 	.word	0x000009d0


	//----- nvinfo : EIATTR_CBANK_PARAM_SIZE
	.align		4
.L_31:
        /*00a4*/ 	.byte	0x03, 0x19
        /*00a6*/ 	.short	0x0038


	//----- nvinfo : EIATTR_PARAM_CBANK
	.align		4
        /*00a8*/ 	.byte	0x04, 0x0a
        /*00aa*/ 	.short	(.L_33 - .L_32)
	.align		4
.L_32:
        /*00ac*/ 	.word	index@(.nv.constant0._Z8update_hiiPfS_S_S_S_S_)
        /*00b0*/ 	.short	0x0380
        /*00b2*/ 	.short	0x0038


	//----- nvinfo : EIATTR_SW_WAR
	.align		4
.L_33:
        /*00b4*/ 	.byte	0x04, 0x36
        /*00b6*/ 	.short	(.L_35 - .L_34)
.L_34:
        /*00b8*/ 	.word	0x00000008
.L_35:


//--------------------- .nv.info._Z8update_eiiPfS_S_S_S_S_S_S_S_ --------------------------
	.section	.nv.info._Z8update_eiiPfS_S_S_S_S_S_S_S_,"",@"SHT_CUDA_INFO"
	.sectionflags	@""
	.align	4


	//----- nvinfo : EIATTR_CUDA_API_VERSION
	.align		4
        /*0000*/ 	.byte	0x04, 0x37
        /*0002*/ 	.short	(.L_37 - .L_36)
.L_36:
        /*0004*/ 	.word	0x00000082


	//----- nvinfo : EIATTR_KPARAM_INFO
	.align		4
.L_37:
        /*0008*/ 	.byte	0x04, 0x17
        /*000a*/ 	.short	(.L_39 - .L_38)
.L_38:
        /*000c*/ 	.word	0x00000000
        /*0010*/ 	.short	0x000a
        /*0012*/ 	.short	0x0048
        /*0014*/ 	.byte	0x00, 0xf5, 0x21, 0x00


	//----- nvinfo : EIATTR_KPARAM_INFO
	.align		4
.L_39:
        /*0018*/ 	.byte	0x04, 0x17
        /*001a*/ 	.short	(.L_41 - .L_40)
.L_40:
        /*001c*/ 	.word	0x00000000
        /*0020*/ 	.short	0x0009
        /*0022*/ 	.short	0x0040
        /*0024*/ 	.byte	0x00, 0xf5, 0x21, 0x00


	//----- nvinfo : EIATTR_KPARAM_INFO
	.align		4
.L_41:
        /*0028*/ 	.byte	0x04, 0x17
        /*002a*/ 	.short	(.L_43 - .L_42)
.L_42:
        /*002c*/ 	.word	0x00000000
        /*0030*/ 	.short	0x0008
        /*0032*/ 	.short	0x0038
        /*0034*/ 	.byte	0x00, 0xf5, 0x21, 0x00


	//----- nvinfo : EIATTR_KPARAM_INFO
	.align		4
.L_43:
        /*0038*/ 	.byte	0x04, 0x17
        /*003a*/ 	.short	(.L_45 - .L_44)
.L_44:
        /*003c*/ 	.word	0x00000000
        /*0040*/ 	.short	0x0007
        /*0042*/ 	.short	0x0030
        /*0044*/ 	.byte	0x00, 0xf5, 0x21, 0x00


	//----- nvinfo : EIATTR_KPARAM_INFO
	.align		4
.L_45:
        /*0048*/ 	.byte	0x04, 0x17
        /*004a*/ 	.short	(.L_47 - .L_46)
.L_46:
        /*004c*/ 	.word	0x00000000
        /*0050*/ 	.short	0x0006
        /*0052*/ 	.short	0x0028
        /*0054*/ 	.byte	0x00, 0xf5, 0x21, 0x00


	//----- nvinfo : EIATTR_KPARAM_INFO
	.align		4
.L_47:
        /*0058*/ 	.byte	0x04, 0x17
        /*005a*/ 	.short	(.L_49 - .L_48)
.L_48:
        /*005c*/ 	.word	0x00000000
        /*0060*/ 	.short	0x0005
        /*0062*/ 	.short	0x0020
        /*0064*/ 	.byte	0x00, 0xf5, 0x21, 0x00


	//----- nvinfo : EIATTR_KPARAM_INFO
	.align		4
.L_49:
        /*0068*/ 	.byte	0x04, 0x17
        /*006a*/ 	.short	(.L_51 - .L_50)
.L_50:
        /*006c*/ 	.word	0x00000000
        /*0070*/ 	.short	0x0004
        /*0072*/ 	.short	0x0018
        /*0074*/ 	.byte	0x00, 0xf5, 0x21, 0x00


	//----- nvinfo : EIATTR_KPARAM_INFO
	.align		4
.L_51:
        /*0078*/ 	.byte	0x04, 0x17
        /*007a*/ 	.short	(.L_53 - .L_52)
.L_52:
        /*007c*/ 	.word	0x00000000
        /*0080*/ 	.short	0x0003
        /*0082*/ 	.short	0x0010
        /*0084*/ 	.byte	0x00, 0xf5, 0x21, 0x00


	//----- nvinfo : EIATTR_KPARAM_INFO
	.align		4
.L_53:
        /*0088*/ 	.byte	0x04, 0x17
        /*008a*/ 	.short	(.L_55 - .L_54)
.L_54:
        /*008c*/ 	.word	0x00000000
        /*0090*/ 	.short	0x0002
        /*0092*/ 	.short	0x0008
        /*0094*/ 	.byte	0x00, 0xf5, 0x21, 0x00


	//----- nvinfo : EIATTR_KPARAM_INFO
	.align		4
.L_55:
        /*0098*/ 	.byte	0x04, 0x17
        /*009a*/ 	.short	(.L_57 - .L_56)
.L_56:
        /*009c*/ 	.word	0x00000000
        /*00a0*/ 	.short	0x0001
        /*00a2*/ 	.short	0x0004
        /*00a4*/ 	.byte	0x00, 0xf0, 0x11, 0x00


	//----- nvinfo : EIATTR_KPARAM_INFO
	.align		4
.L_57:
        /*00a8*/ 	.byte	0x04, 0x17
        /*00aa*/ 	.short	(.L_59 - .L_58)
.L_58:
        /*00ac*/ 	.word	0x00000000
        /*00b0*/ 	.short	0x0000
        /*00b2*/ 	.short	0x0000
        /*00b4*/ 	.byte	0x00, 0xf0, 0x11, 0x00


	//----- nvinfo : EIATTR_SPARSE_MMA_MASK
	.align		4
.L_59:
        /*00b8*/ 	.byte	0x03, 0x50
        /*00ba*/ 	.short	0x0000


	//----- nvinfo : EIATTR_MAXREG_COUNT
	.align		4
        /*00bc*/ 	.byte	0x03, 0x1b
        /*00be*/ 	.short	0x00ff


	//----- nvinfo : EIATTR_NUM_BARRIERS
	.align		4
        /*00c0*/ 	.byte	0x02, 0x4c
        /*00c2*/ 	.byte	0x01
	.zero		1


	//----- nvinfo : EIATTR_MERCURY_ISA_VERSION
	.align		4
        /*00c4*/ 	.byte	0x03, 0x5f
        /*00c6*/ 	.short	0x0101


	//----- nvinfo : EIATTR_VRC_CTA_INIT_COUNT
	.align		4
        /*00c8*/ 	.byte	0x02, 0x4a
	.zero		1
	.zero		1


	//----- nvinfo : EIATTR_EXIT_INSTR_OFFSETS
	.align		4
        /*00cc*/ 	.byte	0x04, 0x1c
        /*00ce*/ 	.short	(.L_61 - .L_60)


	//   ....[0]....
.L_60:
        /*00d0*/ 	.word	0x00000870


	//----- nvinfo : EIATTR_CBANK_PARAM_SIZE
	.align		4
.L_61:
        /*00d4*/ 	.byte	0x03, 0x19
        /*00d6*/ 	.short	0x0050


	//----- nvinfo : EIATTR_PARAM_CBANK
	.align		4
        /*00d8*/ 	.byte	0x04, 0x0a
        /*00da*/ 	.short	(.L_63 - .L_62)
	.align		4
.L_62:
        /*00dc*/ 	.word	index@(.nv.constant0._Z8update_eiiPfS_S_S_S_S_S_S_S_)
        /*00e0*/ 	.short	0x0380
        /*00e2*/ 	.short	0x0050


	//----- nvinfo : EIATTR_SW_WAR
	.align		4
.L_63:
        /*00e4*/ 	.byte	0x04, 0x36
        /*00e6*/ 	.short	(.L_65 - .L_64)
.L_64:
        /*00e8*/ 	.word	0x00000008
.L_65:


//--------------------- .nv.callgraph             --------------------------
	.section	.nv.callgraph,"",@"SHT_CUDA_CALLGRAPH"
	.align	4
	.sectionentsize	8
	.align		4
        /*0000*/ 	.word	0x00000000
	.align		4
        /*0004*/ 	.word	0xffffffff
	.align		4
        /*0008*/ 	.word	0x00000000
	.align		4
        /*000c*/ 	.word	0xfffffffe
	.align		4
        /*0010*/ 	.word	0x00000000
	.align		4
        /*0014*/ 	.word	0xfffffffd
	.align		4
        /*0018*/ 	.word	0x00000000
	.align		4
        /*001c*/ 	.word	0xfffffffc


//--------------------- .text._Z8update_hiiPfS_S_S_S_S_ --------------------------
	.section	.text._Z8update_hiiPfS_S_S_S_S_,"ax",@progbits
	.align	128
        .global         _Z8update_hiiPfS_S_S_S_S_
        .type           _Z8update_hiiPfS_S_S_S_S_,@function
        .size           _Z8update_hiiPfS_S_S_S_S_,(.L_x_2 - _Z8update_hiiPfS_S_S_S_S_)
        .other          _Z8update_hiiPfS_S_S_S_S_,@"STO_CUDA_ENTRY STV_DEFAULT"
_Z8update_hiiPfS_S_S_S_S_:
.text._Z8update_hiiPfS_S_S_S_S_:
[----:B------:R-:W-:Y:S08]  /*0000*/  LDC R1, c[0x0][0x37c] ;  /* 0x0000df00ff017b82 */ /* 0x000ff00000000800 */
[----:B------:R-:W0:Y:S01]  /*0010*/  LDC R4, c[0x0][0x384] ;  /* 0x0000e100ff047b82 */ /* 0x000e220000000800 */
[----:B------:R-:W1:Y:S01]  /*0020*/  LDCU UR5, c[0x0][0x380] ;  /* 0x00007000ff0577ac */ /* 0x000e620008000800 */
[----:B------:R-:W2:Y:S01]  /*0030*/  S2R R3, SR_TID.X ;  /* 0x0000000000037919 */ /* 0x000ea20000002100 */
[----:B------:R-:W3:Y:S05]  /*0040*/  LDCU.128 UR12, c[0x0][0x390] ;  /* 0x00007200ff0c77ac */ /* 0x000eea0008000c00 */
[----:B------:R-:W2:Y:S01]  /*0050*/  LDC R2, c[0x0][0x360] ;  /* 0x0000d800ff027b82 */ /* 0x000ea20000000800 */
[----:B------:R-:W4:Y:S01]  /*0060*/  LDCU.128 UR8, c[0x0][0x3a0] ;  /* 0x00007400ff0877ac */ /* 0x000f220008000c00 */
[----:B------:R-:W5:Y:S01]  /*0070*/  LDCU.64 UR6, c[0x0][0x388] ;  /* 0x00007100ff0677ac */ /* 0x000f620008000a00 */
[----:B-1----:R-:W-:Y:S01]  /*0080*/  UIADD3 UR4, UPT, UPT, UR5, -0x1, URZ ;  /* 0xffffffff05047890 */ /* 0x002fe2000fffe0ff */
[----:B0-----:R-:W-:-:S05]  /*0090*/  VIADD R7, R4, 0xffffffff ;  /* 0xffffffff04077836 */ /* 0x001fca0000000000 */
[----:B------:R-:W-:Y:S01]  /*00a0*/  IMAD R5, R7, UR4, RZ ;  /* 0x0000000407057c24 */ /* 0x000fe2000f8e02ff */
[----:B------:R-:W-:-:S04]  /*00b0*/  IABS R10, R7 ;  /* 0x00000007000a7213 */ /* 0x000fc80000000000 */
[----:B------:R-:W2:Y:S01]  /*00c0*/  S2UR UR4, SR_CTAID.X ;  /* 0x00000000000479c3 */ /* 0x000ea20000002500 */
[----:B------:R-:W-:Y:S01]  /*00d0*/  IABS R0, R5 ;  /* 0x0000000500007213 */ /* 0x000fe20000000000 */
[----:B------:R-:W0:Y:S08]  /*00e0*/  I2F.RP R6, R10 ;  /* 0x0000000a00067306 */ /* 0x000e300000209400 */
[----:B------:R-:W1:Y:S08]  /*00f0*/  I2F.RP R11, R0 ;  /* 0x00000000000b7306 */ /* 0x000e700000209400 */
[----:B0-----:R-:W0:Y:S08]  /*0100*/  MUFU.RCP R6, R6 ;  /* 0x0000000600067308 */ /* 0x001e300000001000 */
[----:B-1----:R-:W1:Y:S01]  /*0110*/  MUFU.RCP R11, R11 ;  /* 0x0000000b000b7308 */ /* 0x002e620000001000 */
[----:B0-----:R-:W-:-:S02]  /*0120*/  VIADD R12, R6, 0xffffffe ;  /* 0x0ffffffe060c7836 */ /* 0x001fc40000000000 */
[----:B--2---:R-:W-:-:S05]  /*0130*/  IMAD R6, R2, UR4, R3 ;  /* 0x0000000402067c24 */ /* 0x004fca000f8e0203 */
[----:B------:R0:W2:Y:S01]  /*0140*/  F2I.FTZ.U32.TRUNC.NTZ R13, R12 ;  /* 0x0000000c000d7305 */ /* 0x0000a2000021f000 */
[----:B------:R-:W-:Y:S01]  /*0150*/  IABS R14, R6 ;  /* 0x00000006000e7213 */ /* 0x000fe20000000000 */
[----:B-1----:R-:W-:-:S06]  /*0160*/  VIADD R8, R11, 0xffffffe ;  /* 0x0ffffffe0b087836 */ /* 0x002fcc0000000000 */
[----:B------:R1:W3:Y:S01]  /*0170*/  F2I.FTZ.U32.TRUNC.NTZ R9, R8 ;  /* 0x0000000800097305 */ /* 0x0002e2000021f000 */
[----:B0-----:R-:W-:Y:S02]  /*0180*/  IMAD.MOV.U32 R12, RZ, RZ, RZ ;  /* 0x000000ffff0c7224 */ /* 0x001fe400078e00ff */
[--C-:B--2---:R-:W-:Y:S02]  /*0190*/  IMAD.MOV R15, RZ, RZ, -R13.reuse ;  /* 0x000000ffff0f7224 */ /* 0x104fe400078e0a0d */
[----:B-1----:R-:W-:Y:S02]  /*01a0*/  HFMA2 R8, -RZ, RZ, 0, 0 ;  /* 0x00000000ff087431 */ /* 0x002fe400000001ff */
[----:B------:R-:W-:Y:S01]  /*01b0*/  IMAD R11, R15, R10, RZ ;  /* 0x0000000a0f0b7224 */ /* 0x000fe200078e02ff */
[----:B------:R-:W-:Y:S02]  /*01c0*/  IABS R15, R7 ;  /* 0x00000007000f7213 */ /* 0x000fe40000000000 */
[----:B---3--:R-:W-:Y:S01]  /*01d0*/  IADD3 R17, PT, PT, RZ, -R9, RZ ;  /* 0x80000009ff117210 */ /* 0x008fe20007ffe0ff */
[----:B------:R-:W-:-:S04]  /*01e0*/  IMAD.HI.U32 R12, R13, R11, R12 ;  /* 0x0000000b0d0c7227 */ /* 0x000fc800078e000c */
[----:B------:R-:W-:Y:S02]  /*01f0*/  IMAD R11, R17, R0, RZ ;  /* 0x00000000110b7224 */ /* 0x000fe400078e02ff */
[----:B------:R-:W-:Y:S01]  /*0200*/  IMAD.MOV.U32 R13, RZ, RZ, R14 ;  /* 0x000000ffff0d7224 */ /* 0x000fe200078e000e */
[----:B------:R-:W-:Y:S01]  /*0210*/  IABS R14, R5 ;  /* 0x00000005000e7213 */ /* 0x000fe20000000000 */
[----:B------:R-:W-:-:S04]  /*0220*/  IMAD.HI.U32 R8, R9, R11, R8 ;  /* 0x0000000b09087227 */ /* 0x000fc800078e0008 */
[----:B------:R-:W-:Y:S02]  /*0230*/  IMAD.MOV R16, RZ, RZ, -R15 ;  /* 0x000000ffff107224 */ /* 0x000fe400078e0a0f */
[----:B------:R-:W-:-:S04]  /*0240*/  IMAD.HI.U32 R11, R12, R13, RZ ;  /* 0x0000000d0c0b7227 */ /* 0x000fc800078e00ff */
[----:B------:R-:W-:Y:S02]  /*0250*/  IMAD R9, R11, R16, R13 ;  /* 0x000000100b097224 */ /* 0x000fe400078e020d */
[----:B------:R-:W-:-:S03]  /*0260*/  IMAD.MOV R14, RZ, RZ, -R14 ;  /* 0x000000ffff0e7224 */ /* 0x000fc600078e0a0e */
[----:B------:R-:W-:Y:S01]  /*0270*/  ISETP.GT.U32.AND P0, PT, R10, R9, PT ;  /* 0x000000090a00720c */ /* 0x000fe20003f04070 */
[----:B------:R-:W-:Y:S02]  /*0280*/  IMAD.MOV.U32 R12, RZ, RZ, R14 ;  /* 0x000000ffff0c7224 */ /* 0x000fe400078e000e */
[----:B------:R-:W-:Y:S01]  /*0290*/  IMAD.HI.U32 R14, R8, R13, RZ ;  /* 0x0000000d080e7227 */ /* 0x000fe200078e00ff */
[----:B------:R-:W-:-:S03]  /*02a0*/  LOP3.LUT R8, R6, R7, RZ, 0x3c, !PT ;  /* 0x0000000706087212 */ /* 0x000fc600078e3cff */
[----:B------:R-:W-:Y:S01]  /*02b0*/  IMAD R13, R14, R12, R13 ;  /* 0x0000000c0e0d7224 */ /* 0x000fe200078e020d */
[----:B------:R-:W-:-:S04]  /*02c0*/  ISETP.GE.AND P2, PT, R8, RZ, PT ;  /* 0x000000ff0800720c */ /* 0x000fc80003f46270 */
[----:B------:R-:W-:Y:S01]  /*02d0*/  ISETP.GT.U32.AND P4, PT, R0, R13, PT ;  /* 0x0000000d0000720c */ /* 0x000fe20003f84070 */
[----:B------:R-:W-:Y:S02]  /*02e0*/  @!P0 IMAD.IADD R9, R9, 0x1, -R10 ;  /* 0x0000000109098824 */ /* 0x000fe400078e0a0a */
[----:B------:R-:W-:Y:S01]  /*02f0*/  @!P0 VIADD R11, R11, 0x1 ;  /* 0x000000010b0b8836 */ /* 0x000fe20000000000 */
[----:B------:R-:W-:Y:S02]  /*0300*/  ISETP.NE.AND P0, PT, R7, RZ, PT ;  /* 0x000000ff0700720c */ /* 0x000fe40003f05270 */
[----:B------:R-:W-:Y:S02]  /*0310*/  ISETP.GE.U32.AND P5, PT, R9, R10, PT ;  /* 0x0000000a0900720c */ /* 0x000fe40003fa6070 */
[----:B------:R-:W0:Y:S05]  /*0320*/  LDC.64 R8, c[0x0][0x390] ;  /* 0x0000e400ff087b82 */ /* 0x000e2a0000000a00 */
[----:B------:R-:W-:Y:S01]  /*0330*/  @!P4 IADD3 R13, PT, PT, R13, -R0, RZ ;  /* 0x800000000d0dc210 */ /* 0x000fe20007ffe0ff */
[----:B------:R-:W-:Y:S01]  /*0340*/  @!P4 VIADD R14, R14, 0x1 ;  /* 0x000000010e0ec836 */ /* 0x000fe20000000000 */
[----:B------:R-:W-:-:S02]  /*0350*/  ISETP.NE.AND P4, PT, R5, RZ, PT ;  /* 0x000000ff0500720c */ /* 0x000fc40003f85270 */
[----:B------:R-:W-:Y:S02]  /*0360*/  ISETP.GE.U32.AND P3, PT, R13, R0, PT ;  /* 0x000000000d00720c */ /* 0x000fe40003f66070 */
[----:B------:R-:W-:Y:S01]  /*0370*/  @P5 VIADD R11, R11, 0x1 ;  /* 0x000000010b0b5836 */ /* 0x000fe20000000000 */
[----:B------:R-:W-:Y:S01]  /*0380*/  LOP3.LUT R0, R6, R5, RZ, 0x3c, !PT ;  /* 0x0000000506007212 */ /* 0x000fe200078e3cff */
[----:B------:R-:W1:Y:S02]  /*0390*/  LDC.64 R12, c[0x0][0x388] ;  /* 0x0000e200ff0c7b82 */ /* 0x000e640000000a00 */
[----:B------:R-:W-:Y:S01]  /*03a0*/  IMAD.MOV.U32 R15, RZ, RZ, R11 ;  /* 0x000000ffff0f7224 */ /* 0x000fe200078e000b */
[----:B------:R-:W-:Y:S01]  /*03b0*/  ISETP.GE.AND P1, PT, R0, RZ, PT ;  /* 0x000000ff0000720c */ /* 0x000fe20003f26270 */
[----:B------:R-:W-:Y:S01]  /*03c0*/  IMAD R0, R4, UR5, RZ ;  /* 0x0000000504007c24 */ /* 0x000fe2000f8e02ff */
[----:B------:R-:W2:Y:S01]  /*03d0*/  LDCU.64 UR4, c[0x0][0x358] ;  /* 0x00006b00ff0477ac */ /* 0x000ea20008000a00 */
[----:B------:R-:W-:Y:S01]  /*03e0*/  @!P2 IMAD.MOV R15, RZ, RZ, -R15 ;  /* 0x000000ffff0fa224 */ /* 0x000fe200078e0a0f */
[----:B------:R-:W-:Y:S01]  /*03f0*/  @!P0 LOP3.LUT R15, RZ, R7, RZ, 0x33, !PT ;  /* 0x00000007ff0f8212 */ /* 0x000fe200078e33ff */
[----:B------:R-:W3:Y:S01]  /*0400*/  LDC.64 R10, c[0x0][0x398] ;  /* 0x0000e600ff0a7b82 */ /* 0x000ee20000000a00 */
[----:B------:R-:W-:-:S02]  /*0410*/  @P3 IADD3 R14, PT, PT, R14, 0x1, RZ ;  /* 0x000000010e0e3810 */ /* 0x000fc40007ffe0ff */
[----:B------:R-:W-:Y:S02]  /*0420*/  IADD3 R6, PT, PT, R0, R4, R6 ;  /* 0x0000000400067210 */ /* 0x000fe40007ffe006 */
[----:B------:R-:W-:Y:S02]  /*0430*/  ISETP.NE.AND P0, PT, R3, RZ, PT ;  /* 0x000000ff0300720c */ /* 0x000fe40003f05270 */
[----:B------:R-:W-:Y:S01]  /*0440*/  IADD3 R6, PT, PT, R15, R6, RZ ;  /* 0x000000060f067210 */ /* 0x000fe20007ffe0ff */
[----:B------:R-:W-:Y:S01]  /*0450*/  @!P1 IMAD.MOV R14, RZ, RZ, -R14 ;  /* 0x000000ffff0e9224 */ /* 0x000fe200078e0a0e */
[----:B------:R-:W-:-:S05]  /*0460*/  @!P4 LOP3.LUT R14, RZ, R5, RZ, 0x33, !PT ;  /* 0x00000005ff0ec212 */ /* 0x000fca00078e33ff */
[----:B------:R-:W-:-:S04]  /*0470*/  IMAD R7, R7, R14, R6 ;  /* 0x0000000e07077224 */ /* 0x000fc800078e0206 */
[----:B-1----:R-:W-:-:S04]  /*0480*/  IMAD.WIDE R20, R7, 0x4, R12 ;  /* 0x0000000407147825 */ /* 0x002fc800078e020c */
[C---:B0-----:R-:W-:Y:S01]  /*0490*/  IMAD.WIDE R8, R7.reuse, 0x4, R8 ;  /* 0x0000000407087825 */ /* 0x041fe200078e0208 */
[----:B--2---:R-:W2:Y:S03]  /*04a0*/  LDG.E R13, desc[UR4][R20.64+0x4] ;  /* 0x00000404140d7981 */ /* 0x004ea6000c1e1900 */
[----:B---3--:R-:W-:Y:S01]  /*04b0*/  IMAD.WIDE R10, R7, 0x4, R10 ;  /* 0x00000004070a7825 */ /* 0x008fe200078e020a */
[----:B------:R-:W3:Y:S04]  /*04c0*/  LDG.E R15, desc[UR4][R8.64+0x4] ;  /* 0x00000404080f7981 */ /* 0x000ee8000c1e1900 */
[----:B------:R-:W5:Y:S04]  /*04d0*/  LDG.E R16, desc[UR4][R10.64+0x4] ;  /* 0x000004040a107981 */ /* 0x000f68000c1e1900 */
[----:B------:R-:W5:Y:S04]  /*04e0*/  @!P0 LDG.E R18, desc[UR4][R20.64] ;  /* 0x0000000414128981 */ /* 0x000f68000c1e1900 */
[----:B------:R0:W5:Y:S01]  /*04f0*/  @!P0 LDG.E R23, desc[UR4][R8.64] ;  /* 0x0000000408178981 */ /* 0x000162000c1e1900 */
[----:B------:R-:W-:-:S02]  /*0500*/  MOV R5, 0x400 ;  /* 0x0000040000057802 */ /* 0x000fc40000000f00 */
[----:B------:R-:W-:Y:S01]  /*0510*/  SHF.R.S32.HI R17, RZ, 0x1f, R4 ;  /* 0x0000001fff117819 */ /* 0x000fe20000011404 */
[----:B------:R-:W1:Y:S01]  /*0520*/  S2R R6, SR_CgaCtaId ;  /* 0x0000000000067919 */ /* 0x000e620000008800 */
[C---:B------:R-:W-:Y:S02]  /*0530*/  IADD3 R12, P1, PT, R7.reuse, -R4, RZ ;  /* 0x80000004070c7210 */ /* 0x040fe40007f3e0ff */
[----:B------:R-:W-:Y:S01]  /*0540*/  SHF.R.S32.HI R14, RZ, 0x1f, R7 ;  /* 0x0000001fff0e7819 */ /* 0x000fe20000011407 */
[----:B0-----:R-:W-:-:S03]  /*0550*/  IMAD.SHL.U32 R8, R7, 0x4, RZ ;  /* 0x0000000407087824 */ /* 0x001fc600078e00ff */
[----:B------:R-:W-:Y:S01]  /*0560*/  SHF.L.U64.HI R9, R7, 0x2, R14 ;  /* 0x0000000207097819 */ /* 0x000fe2000001020e */
[----:B------:R-:W-:-:S05]  /*0570*/  IMAD.X R17, R14, 0x1, ~R17, P1 ;  /* 0x000000010e117824 */ /* 0x000fca00008e0e11 */
[----:B------:R-:W-:Y:S02]  /*0580*/  SHF.L.U64.HI R4, R12, 0x2, R17 ;  /* 0x000000020c047819 */ /* 0x000fe40000010211 */
[----:B-1----:R-:W-:Y:S02]  /*0590*/  LEA R19, R6, R5, 0x18 ;  /* 0x0000000506137211 */ /* 0x002fe400078ec0ff */
[----:B------:R-:W-:-:S03]  /*05a0*/  SHF.L.U32 R5, R12, 0x2, RZ ;  /* 0x000000020c057819 */ /* 0x000fc600000006ff */
[--C-:B------:R-:W-:Y:S01]  /*05b0*/  IMAD R20, R2, 0x4, R19.reuse ;  /* 0x0000000402147824 */ /* 0x100fe200078e0213 */
[----:B------:R-:W-:Y:S01]  /*05c0*/  IADD3 R10, P1, PT, R5, UR14, RZ ;  /* 0x0000000e050a7c10 */ /* 0x000fe2000ff3e0ff */
[C---:B------:R-:W-:Y:S02]  /*05d0*/  IMAD R6, R3.reuse, 0x4, R19 ;  /* 0x0000000403067824 */ /* 0x040fe400078e0213 */
[----:B------:R-:W-:Y:S01]  /*05e0*/  IMAD R24, R3, 0x4, R20 ;  /* 0x0000000403187824 */ /* 0x000fe200078e0214 */
[----:B------:R-:W-:-:S03]  /*05f0*/  IADD3.X R11, PT, PT, R4, UR15, RZ, P1, !PT ;  /* 0x0000000f040b7c10 */ /* 0x000fc60008ffe4ff */
[----:B------:R-:W-:Y:S01]  /*0600*/  IMAD R25, R2, 0x4, R24 ;  /* 0x0000000402197824 */ /* 0x000fe200078e0218 */
[----:B----4-:R-:W-:-:S04]  /*0610*/  IADD3 R2, P2, PT, R8, UR8, RZ ;  /* 0x0000000808027c10 */ /* 0x010fc8000ff5e0ff */
[----:B------:R-:W-:Y:S01]  /*0620*/  IADD3.X R3, PT, PT, R9, UR9, RZ, P2, !PT ;  /* 0x0000000909037c10 */ /* 0x000fe200097fe4ff */
[----:B------:R-:W0:Y:S01]  /*0630*/  LDCU.64 UR8, c[0x0][0x3b0] ;  /* 0x00007600ff0877ac */ /* 0x000e220008000a00 */
[----:B--2---:R-:W-:Y:S04]  /*0640*/  STS [R6+0x4], R13 ;  /* 0x0000040d06007388 */ /* 0x004fe80000000800 */
[----:B---3--:R-:W-:Y:S04]  /*0650*/  STS [R24+0x8], R15 ;  /* 0x0000080f18007388 */ /* 0x008fe80000000800 */
[----:B-----5:R-:W-:Y:S04]  /*0660*/  STS [R25+0x8], R16 ;  /* 0x0000081019007388 */ /* 0x020fe80000000800 */
[----:B------:R-:W-:Y:S04]  /*0670*/  @!P0 STS [R19], R18 ;  /* 0x0000001213008388 */ /* 0x000fe80000000800 */
[----:B------:R1:W-:Y:S01]  /*0680*/  @!P0 STS [R20+0x4], R23 ;  /* 0x0000041714008388 */ /* 0x0003e20000000800 */
[----:B------:R-:W-:Y:S06]  /*0690*/  BAR.SYNC.DEFER_BLOCKING 0x0 ;  /* 0x0000000000007b1d */ /* 0x000fec0000010000 */
[----:B------:R-:W2:Y:S04]  /*06a0*/  LDG.E R10, desc[UR4][R10.64+0x4] ;  /* 0x000004040a0a7981 */ /* 0x000ea8000c1e1900 */
[----:B------:R-:W3:Y:S01]  /*06b0*/  LDG.E R21, desc[UR4][R2.64+0x4] ;  /* 0x0000040402157981 */ /* 0x000ee2000c1e1900 */
[----:B-1----:R-:W-:-:S02]  /*06c0*/  SHF.R.S32.HI R23, RZ, 0x1f, R0 ;  /* 0x0000001fff177819 */ /* 0x002fc40000011400 */
[----:B------:R-:W-:Y:S01]  /*06d0*/  IADD3 R0, P0, PT, R7, -R0, RZ ;  /* 0x8000000007007210 */ /* 0x000fe20007f1e0ff */
[----:B------:R-:W2:Y:S03]  /*06e0*/  LDS R13, [R25+0x8] ;  /* 0x00000800190d7984 */ /* 0x000ea60000000800 */
[----:B------:R-:W-:Y:S01]  /*06f0*/  IADD3.X R7, PT, PT, R14, ~R23, RZ, P0, !PT ;  /* 0x800000170e077210 */ /* 0x000fe200007fe4ff */
[----:B------:R-:W1:Y:S01]  /*0700*/  LDS R12, [R24+0x8] ;  /* 0x00000800180c7984 */ /* 0x000e620000000800 */
[C---:B------:R-:W-:Y:S02]  /*0710*/  IMAD.SHL.U32 R14, R0.reuse, 0x4, RZ ;  /* 0x00000004000e7824 */ /* 0x040fe400078e00ff */
[----:B------:R-:W-:Y:S01]  /*0720*/  SHF.L.U64.HI R0, R0, 0x2, R7 ;  /* 0x0000000200007819 */ /* 0x000fe20000010207 */
[----:B------:R-:W4:Y:S02]  /*0730*/  LDS R22, [R24+0x4] ;  /* 0x0000040018167984 */ /* 0x000f240000000800 */
[----:B------:R-:W-:-:S02]  /*0740*/  IADD3 R20, P0, PT, R14, UR14, RZ ;  /* 0x0000000e0e147c10 */ /* 0x000fc4000ff1e0ff */
[----:B------:R-:W-:Y:S01]  /*0750*/  LDS R7, [R6+0x4] ;  /* 0x0000040006077984 */ /* 0x000fe20000000800 */
[----:B--2---:R-:W-:Y:S01]  /*0760*/  FADD R15, R13, -R10 ;  /* 0x8000000a0d0f7221 */ /* 0x004fe20000000000 */
[----:B------:R-:W-:-:S03]  /*0770*/  IADD3 R10, P1, PT, R8, UR10, RZ ;  /* 0x0000000a080a7c10 */ /* 0x000fc6000ff3e0ff */
[----:B-1----:R-:W-:Y:S01]  /*0780*/  FADD R15, R15, -R12 ;  /* 0x8000000c0f0f7221 */ /* 0x002fe20000000000 */
[----:B---3--:R1:W-:Y:S01]  /*0790*/  F2F.F64.F32 R16, R21 ;  /* 0x0000001500107310 */ /* 0x0083e20000201800 */
[----:B------:R-:W-:Y:S02]  /*07a0*/  IADD3.X R11, PT, PT, R9, UR11, RZ, P1, !PT ;  /* 0x0000000b090b7c10 */ /* 0x000fe40008ffe4ff */
[----:B----4-:R-:W-:-:S05]  /*07b0*/  FADD R15, R15, R22 ;  /* 0x000000160f0f7221 */ /* 0x010fca0000000000 */
[----:B------:R-:W2:Y:S01]  /*07c0*/  F2F.F64.F32 R18, R15 ;  /* 0x0000000f00127310 */ /* 0x000ea20000201800 */
[----:B-1----:R-:W-:Y:S01]  /*07d0*/  IADD3.X R21, PT, PT, R0, UR15, RZ, P0, !PT ;  /* 0x0000000f00157c10 */ /* 0x002fe200087fe4ff */
[----:B--2---:R-:W-:-:S06]  /*07e0*/  DFMA R16, R18, -0.5, R16 ;  /* 0xbfe000001210782b */ /* 0x004fcc0000000010 */
[----:B------:R1:W2:Y:S04]  /*07f0*/  F2F.F32.F64 R23, R16 ;  /* 0x0000001000177310 */ /* 0x0002a80000301000 */
[----:B-1----:R-:W1:Y:S04]  /*0800*/  LDS R16, [R6] ;  /* 0x0000000006107984 */ /* 0x002e680000000800 */
[----:B--2---:R2:W-:Y:S04]  /*0810*/  STG.E desc[UR4][R2.64+0x4], R23 ;  /* 0x0000041702007986 */ /* 0x0045e8000c101904 */
[----:B------:R-:W3:Y:S04]  /*0820*/  LDG.E R21, desc[UR4][R20.64+0x4] ;  /* 0x0000040414157981 */ /* 0x000ee8000c1e1900 */
[----:B------:R-:W4:Y:S01]  /*0830*/  LDG.E R18, desc[UR4][R10.64+0x4] ;  /* 0x000004040a127981 */ /* 0x000f22000c1e1900 */
[----:B-1----:R-:W-:-:S04]  /*0840*/  FADD R16, R7, -R16 ;  /* 0x8000001007107221 */ /* 0x002fc80000000000 */
[----:B------:R-:W-:Y:S01]  /*0850*/  FADD R16, -R13, R16 ;  /* 0x000000100d107221 */ /* 0x000fe20000000100 */
[----:B------:R-:W-:-:S04]  /*0860*/  IADD3 R14, P0, PT, R14, UR12, RZ ;  /* 0x0000000c0e0e7c10 */ /* 0x000fc8000ff1e0ff */
[----:B------:R-:W-:Y:S02]  /*0870*/  IADD3.X R15, PT, PT, R0, UR13, RZ, P0, !PT ;  /* 0x0000000d000f7c10 */ /* 0x000fe400087fe4ff */
[----:B0-----:R-:W-:-:S04]  /*0880*/  IADD3 R8, P1, PT, R8, UR8, RZ ;  /* 0x0000000808087c10 */ /* 0x001fc8000ff3e0ff */
[----:B------:R-:W-:Y:S01]  /*0890*/  IADD3.X R9, PT, PT, R9, UR9, RZ, P1, !PT ;  /* 0x0000000909097c10 */ /* 0x000fe20008ffe4ff */
[----:B---3--:R-:W-:Y:S01]  /*08a0*/  FADD R13, R16, R21 ;  /* 0x00000015100d7221 */ /* 0x008fe20000000000 */
[----:B----4-:R-:W-:Y:S08]  /*08b0*/  F2F.F64.F32 R18, R18 ;  /* 0x0000001200127310 */ /* 0x010ff00000201800 */
[----:B------:R-:W0:Y:S02]  /*08c0*/  F2F.F64.F32 R16, R13 ;  /* 0x0000000d00107310 */ /* 0x000e240000201800 */
[----:B0-----:R-:W-:-:S10]  /*08d0*/  DFMA R16, R16, -0.5, R18 ;  /* 0xbfe000001010782b */ /* 0x001fd40000000012 */
[----:B------:R-:W0:Y:S01]  /*08e0*/  F2F.F32.F64 R17, R16 ;  /* 0x0000001000117310 */ /* 0x000e220000301000 */
[----:B------:R-:W-:-:S04]  /*08f0*/  IADD3 R18, P0, PT, R5, UR6, RZ ;  /* 0x0000000605127c10 */ /* 0x000fc8000ff1e0ff */
[----:B------:R-:W-:Y:S01]  /*0900*/  IADD3.X R19, PT, PT, R4, UR7, RZ, P0, !PT ;  /* 0x0000000704137c10 */ /* 0x000fe200087fe4ff */
[----:B0-----:R-:W-:Y:S04]  /*0910*/  STG.E desc[UR4][R10.64+0x4], R17 ;  /* 0x000004110a007986 */ /* 0x001fe8000c101904 */
[----:B------:R-:W3:Y:S04]  /*0920*/  LDG.E R15, desc[UR4][R14.64+0x4] ;  /* 0x000004040e0f7981 */ /* 0x000ee8000c1e1900 */
[----:B------:R-:W4:Y:S04]  /*0930*/  LDG.E R19, desc[UR4][R18.64+0x4] ;  /* 0x0000040412137981 */ /* 0x000f28000c1e1900 */
[----:B------:R-:W5:Y:S01]  /*0940*/  LDG.E R4, desc[UR4][R8.64+0x4] ;  /* 0x0000040408047981 */ /* 0x000f62000c1e1900 */
[----:B---3--:R-:W-:-:S04]  /*0950*/  FADD R12, R12, -R15 ;  /* 0x8000000f0c0c7221 */ /* 0x008fc80000000000 */
[----:B------:R-:W-:-:S04]  /*0960*/  FADD R12, -R7, R12 ;  /* 0x0000000c070c7221 */ /* 0x000fc80000000100 */
[----:B----4-:R-:W-:Y:S01]  /*0970*/  FADD R12, R12, R19 ;  /* 0x000000130c0c7221 */ /* 0x010fe20000000000 */
[----:B-----5:R-:W-:Y:S08]  /*0980*/  F2F.F64.F32 R4, R4 ;  /* 0x0000000400047310 */ /* 0x020ff00000201800 */
[----:B--2---:R-:W0:Y:S02]  /*0990*/  F2F.F64.F32 R2, R12 ;  /* 0x0000000c00027310 */ /* 0x004e240000201800 */
[----:B0-----:R-:W-:-:S10]  /*09a0*/  DFMA R2, R2, -0.5, R4 ;  /* 0xbfe000000202782b */ /* 0x001fd40000000004 */
[----:B------:R-:W0:Y:S02]  /*09b0*/  F2F.F32.F64 R3, R2 ;  /* 0x0000000200037310 */ /* 0x000e240000301000 */
[----:B0-----:R-:W-:Y:S01]  /*09c0*/  STG.E desc[UR4][R8.64+0x4], R3 ;  /* 0x0000040308007986 */ /* 0x001fe2000c101904 */
[----:B------:R-:W-:Y:S05]  /*09d0*/  EXIT ;  /* 0x000000000000794d */ /* 0x000fea0003800000 */
.L_x_0:
[----:B------:R-:W-:-:S00]  /*09e0*/  BRA `(.L_x_0) ;  /* 0xfffffffc00fc7947 */ /* 0x000fc0000383ffff */
[----:B------:R-:W-:-:S00]  /*09f0*/  NOP ;  /* 0x0000000000007918 */ /* 0x000fc00000000000 */
        /* <DEDUP_REMOVED lines=8> */
.L_x_2:


//--------------------- .text._Z8update_eiiPfS_S_S_S_S_S_S_S_ --------------------------
	.section	.text._Z8update_eiiPfS_S_S_S_S_S_S_S_,"ax",@progbits
	.align	128
        .global         _Z8update_eiiPfS_S_S_S_S_S_S_S_
        .type           _Z8update_eiiPfS_S_S_S_S_S_S_S_,@function
        .size           _Z8update_eiiPfS_S_S_S_S_S_S_S_,(.L_x_3 - _Z8update_eiiPfS_S_S_S_S_S_S_S_)
        .other          _Z8update_eiiPfS_S_S_S_S_S_S_S_,@"STO_CUDA_ENTRY STV_DEFAULT"
_Z8update_eiiPfS_S_S_S_S_S_S_S_:
.text._Z8update_eiiPfS_S_S_S_S_S_S_S_:
[----:B------:R-:W-:Y:S08]  /*0000*/  LDC R1, c[0x0][0x37c] ;  /* 0x0000df00ff017b82 */ /* 0x000ff00000000800 */
[----:B------:R-:W0:Y:S01]  /*0010*/  LDC R9, c[0x0][0x384] ;  /* 0x0000e100ff097b82 */ /* 0x000e220000000800 */
[----:B------:R-:W1:Y:S01]  /*0020*/  LDCU UR5, c[0x0][0x380] ;  /* 0x00007000ff0577ac */ /* 0x000e620008000800 */
[----:B------:R-:W2:Y:S01]  /*0030*/  S2R R8, SR_TID.X ;  /* 0x0000000000087919 */ /* 0x000ea20000002100 */
[----:B------:R-:W3:Y:S05]  /*0040*/  LDCU.64 UR6, c[0x0][0x358] ;  /* 0x00006b00ff0677ac */ /* 0x000eea0008000a00 */
[----:B------:R-:W2:Y:S01]  /*0050*/  LDC R17, c[0x0][0x360] ;  /* 0x0000d800ff117b82 */ /* 0x000ea20000000800 */
[----:B-1----:R-:W-:Y:S01]  /*0060*/  UIADD3 UR4, UPT, UPT, UR5, -0x1, URZ ;  /* 0xffffffff05047890 */ /* 0x002fe2000fffe0ff */
[----:B0-----:R-:W-:-:S04]  /*0070*/  IADD3 R0, PT, PT, R9, -0x1, RZ ;  /* 0xffffffff09007810 */ /* 0x001fc80007ffe0ff */
[----:B------:R-:W-:Y:S01]  /*0080*/  IABS R7, R0 ;  /* 0x0000000000077213 */ /* 0x000fe20000000000 */
[----:B------:R-:W-:-:S05]  /*0090*/  IMAD R2, R0, UR4, RZ ;  /* 0x0000000400027c24 */ /* 0x000fca000f8e02ff */
[----:B------:R-:W2:Y:S01]  /*00a0*/  S2UR UR4, SR_CTAID.X ;  /* 0x00000000000479c3 */ /* 0x000ea20000002500 */
[----:B------:R-:W0:Y:S01]  /*00b0*/  I2F.RP R3, R7 ;  /* 0x0000000700037306 */ /* 0x000e220000209400 */
[----:B------:R-:W-:-:S07]  /*00c0*/  IABS R6, R2 ;  /* 0x0000000200067213 */ /* 0x000fce0000000000 */
[----:B------:R-:W1:Y:S08]  /*00d0*/  I2F.RP R12, R6 ;  /* 0x00000006000c7306 */ /* 0x000e700000209400 */
[----:B0-----:R-:W0:Y:S08]  /*00e0*/  MUFU.RCP R3, R3 ;  /* 0x0000000300037308 */ /* 0x001e300000001000 */
[----:B-1----:R-:W1:Y:S01]  /*00f0*/  MUFU.RCP R12, R12 ;  /* 0x0000000c000c7308 */ /* 0x002e620000001000 */
[----:B0-----:R-:W-:Y:S01]  /*0100*/  IADD3 R10, PT, PT, R3, 0xffffffe, RZ ;  /* 0x0ffffffe030a7810 */ /* 0x001fe20007ffe0ff */
[----:B--2---:R-:W-:-:S06]  /*0110*/  IMAD R3, R17, UR4, R8 ;  /* 0x0000000411037c24 */ /* 0x004fcc000f8e0208 */
[----:B------:R0:W2:Y:S01]  /*0120*/  F2I.FTZ.U32.TRUNC.NTZ R11, R10 ;  /* 0x0000000a000b7305 */ /* 0x0000a2000021f000 */
[----:B-1----:R-:W-:Y:S02]  /*0130*/  IADD3 R4, PT, PT, R12, 0xffffffe, RZ ;  /* 0x0ffffffe0c047810 */ /* 0x002fe40007ffe0ff */
[----:B------:R-:W-:-:S05]  /*0140*/  IABS R12, R3 ;  /* 0x00000003000c7213 */ /* 0x000fca0000000000 */
[----:B------:R1:W4:Y:S01]  /*0150*/  F2I.FTZ.U32.TRUNC.NTZ R5, R4 ;  /* 0x0000000400057305 */ /* 0x000322000021f000 */
[----:B0-----:R-:W-:Y:S01]  /*0160*/  HFMA2 R10, -RZ, RZ, 0, 0 ;  /* 0x00000000ff0a7431 */ /* 0x001fe200000001ff */
[----:B--2---:R-:W-:Y:S02]  /*0170*/  IADD3 R14, PT, PT, RZ, -R11, RZ ;  /* 0x8000000bff0e7210 */ /* 0x004fe40007ffe0ff */
[----:B-1----:R-:W-:-:S03]  /*0180*/  MOV R4, RZ ;  /* 0x000000ff00047202 */ /* 0x002fc60000000f00 */
[----:B------:R-:W-:Y:S01]  /*0190*/  IMAD R13, R14, R7, RZ ;  /* 0x000000070e0d7224 */ /* 0x000fe200078e02ff */
[----:B------:R-:W-:Y:S02]  /*01a0*/  IABS R14, R0 ;  /* 0x00000000000e7213 */ /* 0x000fe40000000000 */
[----:B----4-:R-:W-:Y:S01]  /*01b0*/  IADD3 R15, PT, PT, RZ, -R5, RZ ;  /* 0x80000005ff0f7210 */ /* 0x010fe20007ffe0ff */
[----:B------:R-:W-:Y:S01]  /*01c0*/  IMAD.HI.U32 R10, R11, R13, R10 ;  /* 0x0000000d0b0a7227 */ /* 0x000fe200078e000a */
[----:B------:R-:W-:-:S03]  /*01d0*/  IADD3 R14, PT, PT, RZ, -R14, RZ ;  /* 0x8000000eff0e7210 */ /* 0x000fc60007ffe0ff */
[----:B------:R-:W-:Y:S01]  /*01e0*/  IMAD R13, R15, R6, RZ ;  /* 0x000000060f0d7224 */ /* 0x000fe200078e02ff */
[----:B------:R-:W-:Y:S01]  /*01f0*/  IADD3 R15, PT, PT, R17, -0x1, RZ ;  /* 0xffffffff110f7810 */ /* 0x000fe20007ffe0ff */
[----:B------:R-:W-:Y:S01]  /*0200*/  IMAD.MOV.U32 R11, RZ, RZ, R12 ;  /* 0x000000ffff0b7224 */ /* 0x000fe200078e000c */
[----:B------:R-:W-:Y:S01]  /*0210*/  IABS R12, R2 ;  /* 0x00000002000c7213 */ /* 0x000fe20000000000 */
[----:B------:R-:W-:Y:S01]  /*0220*/  IMAD.HI.U32 R4, R5, R13, R4 ;  /* 0x0000000d05047227 */ /* 0x000fe200078e0004 */
[----:B------:R-:W-:Y:S02]  /*0230*/  MOV R5, R14 ;  /* 0x0000000e00057202 */ /* 0x000fe40000000f00 */
[----:B------:R-:W-:Y:S01]  /*0240*/  IADD3 R12, PT, PT, RZ, -R12, RZ ;  /* 0x8000000cff0c7210 */ /* 0x000fe20007ffe0ff */
[----:B------:R-:W-:-:S04]  /*0250*/  IMAD.HI.U32 R10, R10, R11, RZ ;  /* 0x0000000b0a0a7227 */ /* 0x000fc800078e00ff */
[----:B------:R-:W-:-:S04]  /*0260*/  IMAD.HI.U32 R14, R4, R11, RZ ;  /* 0x0000000b040e7227 */ /* 0x000fc800078e00ff */
[--C-:B------:R-:W-:Y:S02]  /*0270*/  IMAD R4, R10, R5, R11.reuse ;  /* 0x000000050a047224 */ /* 0x100fe400078e020b */
[----:B------:R-:W-:Y:S02]  /*0280*/  IMAD R5, R14, R12, R11 ;  /* 0x0000000c0e057224 */ /* 0x000fe400078e020b */
[----:B------:R-:W0:Y:S01]  /*0290*/  LDC.64 R12, c[0x0][0x3a0] ;  /* 0x0000e800ff0c7b82 */ /* 0x000e220000000a00 */
[----:B------:R-:W-:Y:S01]  /*02a0*/  ISETP.GT.U32.AND P0, PT, R7, R4, PT ;  /* 0x000000040700720c */ /* 0x000fe20003f04070 */
[----:B------:R-:W-:Y:S01]  /*02b0*/  IMAD R11, R9, UR5, RZ ;  /* 0x00000005090b7c24 */ /* 0x000fe2000f8e02ff */
[----:B------:R-:W-:-:S11]  /*02c0*/  ISETP.GT.U32.AND P4, PT, R6, R5, PT ;  /* 0x000000050600720c */ /* 0x000fd60003f84070 */
[----:B------:R-:W-:Y:S01]  /*02d0*/  @!P0 IMAD.IADD R4, R4, 0x1, -R7 ;  /* 0x0000000104048824 */ /* 0x000fe200078e0a07 */
[----:B------:R-:W-:Y:S02]  /*02e0*/  @!P0 IADD3 R10, PT, PT, R10, 0x1, RZ ;  /* 0x000000010a0a8810 */ /* 0x000fe40007ffe0ff */
[----:B------:R-:W-:Y:S02]  /*02f0*/  @!P4 IADD3 R5, PT, PT, R5, -R6, RZ ;  /* 0x800000060505c210 */ /* 0x000fe40007ffe0ff */
[----:B------:R-:W-:Y:S02]  /*0300*/  ISETP.GE.U32.AND P5, PT, R4, R7, PT ;  /* 0x000000070400720c */ /* 0x000fe40003fa6070 */
[----:B------:R-:W-:Y:S02]  /*0310*/  LOP3.LUT R4, R3, R0, RZ, 0x3c, !PT ;  /* 0x0000000003047212 */ /* 0x000fe400078e3cff */
[----:B------:R-:W-:Y:S02]  /*0320*/  ISETP.GE.U32.AND P3, PT, R5, R6, PT ;  /* 0x000000060500720c */ /* 0x000fe40003f66070 */
[----:B------:R-:W-:Y:S01]  /*0330*/  LOP3.LUT R5, R3, R2, RZ, 0x3c, !PT ;  /* 0x0000000203057212 */ /* 0x000fe200078e3cff */
[----:B------:R-:W1:Y:S01]  /*0340*/  LDC.64 R6, c[0x0][0x3b0] ;  /* 0x0000ec00ff067b82 */ /* 0x000e620000000a00 */
[----:B------:R-:W-:-:S02]  /*0350*/  ISETP.GE.AND P2, PT, R4, RZ, PT ;  /* 0x000000ff0400720c */ /* 0x000fc40003f46270 */
[----:B------:R-:W-:Y:S02]  /*0360*/  ISETP.NE.AND P0, PT, R0, RZ, PT ;  /* 0x000000ff0000720c */ /* 0x000fe40003f05270 */
[----:B------:R-:W-:Y:S02]  /*0370*/  ISETP.GE.AND P1, PT, R5, RZ, PT ;  /* 0x000000ff0500720c */ /* 0x000fe40003f26270 */
[----:B------:R-:W-:Y:S01]  /*0380*/  @!P4 IADD3 R14, PT, PT, R14, 0x1, RZ ;  /* 0x000000010e0ec810 */ /* 0x000fe20007ffe0ff */
[----:B------:R-:W2:Y:S01]  /*0390*/  LDC.64 R4, c[0x0][0x3a8] ;  /* 0x0000ea00ff047b82 */ /* 0x000ea20000000a00 */
[----:B------:R-:W-:Y:S02]  /*03a0*/  ISETP.NE.AND P4, PT, R2, RZ, PT ;  /* 0x000000ff0200720c */ /* 0x000fe40003f85270 */
[----:B------:R-:W-:Y:S02]  /*03b0*/  @P5 IADD3 R10, PT, PT, R10, 0x1, RZ ;  /* 0x000000010a0a5810 */ /* 0x000fe40007ffe0ff */
[----:B------:R-:W-:-:S02]  /*03c0*/  @P3 IADD3 R14, PT, PT, R14, 0x1, RZ ;  /* 0x000000010e0e3810 */ /* 0x000fc40007ffe0ff */
[----:B------:R-:W-:Y:S01]  /*03d0*/  IADD3 R3, PT, PT, R11, R9, R3 ;  /* 0x000000090b037210 */ /* 0x000fe20007ffe003 */
[----:B------:R-:W-:Y:S01]  /*03e0*/  @!P2 IMAD.MOV R10, RZ, RZ, -R10 ;  /* 0x000000ffff0aa224 */ /* 0x000fe200078e0a0a */
[----:B------:R-:W-:Y:S02]  /*03f0*/  @!P0 LOP3.LUT R10, RZ, R0, RZ, 0x33, !PT ;  /* 0x00000000ff0a8212 */ /* 0x000fe400078e33ff */
[----:B------:R-:W-:Y:S02]  /*0400*/  @!P1 IADD3 R14, PT, PT, -R14, RZ, RZ ;  /* 0x000000ff0e0e9210 */ /* 0x000fe40007ffe1ff */
[----:B------:R-:W-:Y:S02]  /*0410*/  IADD3 R3, PT, PT, R10, R3, RZ ;  /* 0x000000030a037210 */ /* 0x000fe40007ffe0ff */
[----:B------:R-:W-:Y:S02]  /*0420*/  @!P4 LOP3.LUT R14, RZ, R2, RZ, 0x33, !PT ;  /* 0x00000002ff0ec212 */ /* 0x000fe400078e33ff */
[----:B------:R-:W-:-:S03]  /*0430*/  ISETP.NE.AND P0, PT, R8, R15, PT ;  /* 0x0000000f0800720c */ /* 0x000fc60003f05270 */
[----:B------:R-:W-:Y:S01]  /*0440*/  IMAD R0, R0, R14, R3 ;  /* 0x0000000e00007224 */ /* 0x000fe200078e0203 */
[----:B------:R-:W4:Y:S03]  /*0450*/  S2UR UR5, SR_CgaCtaId ;  /* 0x00000000000579c3 */ /* 0x000f260000008800 */
[----:B0-----:R-:W-:-:S04]  /*0460*/  IMAD.WIDE R2, R0, 0x4, R12 ;  /* 0x0000000400027825 */ /* 0x001fc800078e020c */
[C---:B--2---:R-:W-:Y:S01]  /*0470*/  IMAD.WIDE R4, R0.reuse, 0x4, R4 ;  /* 0x0000000400047825 */ /* 0x044fe200078e0204 */
[----:B---3--:R-:W2:Y:S01]  /*0480*/  LDG.E R19, desc[UR6][R2.64+0x4] ;  /* 0x0000040602137981 */ /* 0x008ea2000c1e1900 */
[----:B------:R-:W-:Y:S01]  /*0490*/  UMOV UR4, 0x400 ;  /* 0x0000040000047882 */ /* 0x000fe20000000000 */
[----:B------:R-:W0:Y:S01]  /*04a0*/  LDC.64 R12, c[0x0][0x3b8] ;  /* 0x0000ee00ff0c7b82 */ /* 0x000e220000000a00 */
[----:B-1----:R-:W-:Y:S01]  /*04b0*/  IMAD.WIDE R6, R0, 0x4, R6 ;  /* 0x0000000400067825 */ /* 0x002fe200078e0206 */
[----:B------:R-:W3:Y:S04]  /*04c0*/  LDG.E R23, desc[UR6][R4.64+0x4] ;  /* 0x0000040604177981 */ /* 0x000ee8000c1e1900 */
[----:B------:R-:W5:Y:S02]  /*04d0*/  LDG.E R10, desc[UR6][R6.64+0x4] ;  /* 0x00000406060a7981 */ /* 0x000f64000c1e1900 */
[----:B------:R-:W1:Y:S02]  /*04e0*/  LDC.64 R14, c[0x0][0x388] ;  /* 0x0000e200ff0e7b82 */ /* 0x000e640000000a00 */
[----:B------:R-:W5:Y:S04]  /*04f0*/  @!P0 LDG.E R27, desc[UR6][R2.64+0x8] ;  /* 0x00000806021b8981 */ /* 0x000f68000c1e1900 */
[----:B------:R-:W5:Y:S01]  /*0500*/  @!P0 LDG.E R29, desc[UR6][R4.64+0x8] ;  /* 0x00000806041d8981 */ /* 0x000f62000c1e1900 */
[----:B----4-:R-:W-:-:S06]  /*0510*/  ULEA UR4, UR5, UR4, 0x18 ;  /* 0x0000000405047291 */ /* 0x010fcc000f8ec0ff */
[----:B------:R-:W-:-:S04]  /*0520*/  LEA R8, R8, UR4, 0x2 ;  /* 0x0000000408087c11 */ /* 0x000fc8000f8e10ff */
[----:B------:R-:W-:-:S04]  /*0530*/  LEA R18, R17, R8, 0x2 ;  /* 0x0000000811127211 */ /* 0x000fc800078e10ff */
[----:B------:R-:W-:Y:S01]  /*0540*/  LEA R17, R17, R18, 0x2 ;  /* 0x0000001211117211 */ /* 0x000fe200078e10ff */
[----:B------:R-:W-:-:S04]  /*0550*/  IMAD.WIDE R20, R9, 0x4, R6 ;  /* 0x0000000409147825 */ /* 0x000fc800078e0206 */
[C---:B0-----:R-:W-:Y:S02]  /*0560*/  IMAD.WIDE R24, R0.reuse, 0x4, R12 ;  /* 0x0000000400187825 */ /* 0x041fe400078e020c */
[----:B------:R-:W0:Y:S02]  /*0570*/  LDC.64 R12, c[0x0][0x390] ;  /* 0x0000e400ff0c7b82 */ /* 0x000e240000000a00 */
[C---:B-1----:R-:W-:Y:S01]  /*0580*/  IMAD.WIDE R14, R0.reuse, 0x4, R14 ;  /* 0x00000004000e7825 */ /* 0x042fe200078e020e */
[----:B--2---:R-:W-:Y:S04]  /*0590*/  STS [R8], R19 ;  /* 0x0000001308007388 */ /* 0x004fe80000000800 */
[----:B---3--:R1:W-:Y:S04]  /*05a0*/  STS [R18+0x4], R23 ;  /* 0x0000041712007388 */ /* 0x0083e80000000800 */
[----:B-----5:R-:W-:Y:S04]  /*05b0*/  STS [R17+0x8], R10 ;  /* 0x0000080a11007388 */ /* 0x020fe80000000800 */
[----:B------:R-:W-:Y:S01]  /*05c0*/  @!P0 STS [R8+0x4], R27 ;  /* 0x0000041b08008388 */ /* 0x000fe20000000800 */
[----:B-1----:R-:W1:Y:S03]  /*05d0*/  LDC.64 R22, c[0x0][0x3c0] ;  /* 0x0000f000ff167b82 */ /* 0x002e660000000a00 */
[----:B------:R-:W-:Y:S05]  /*05e0*/  @!P0 STS [R18+0x8], R29 ;  /* 0x0000081d12008388 */ /* 0x000fea0000000800 */
[----:B------:R-:W-:Y:S06]  /*05f0*/  BAR.SYNC.DEFER_BLOCKING 0x0 ;  /* 0x0000000000007b1d */ /* 0x000fec0000010000 */
[----:B------:R-:W2:Y:S04]  /*0600*/  LDG.E R21, desc[UR6][R20.64+0x4] ;  /* 0x0000040614157981 */ /* 0x000ea8000c1e1900 */
[----:B------:R-:W3:Y:S04]  /*0610*/  LDG.E R24, desc[UR6][R24.64+0x4] ;  /* 0x0000040618187981 */ /* 0x000ee8000c1e1900 */
[----:B------:R-:W3:Y:S04]  /*0620*/  LDG.E R28, desc[UR6][R14.64+0x4] ;  /* 0x000004060e1c7981 */ /* 0x000ee8000c1e1900 */
[----:B------:R-:W2:Y:S04]  /*0630*/  LDS R16, [R17+0x8] ;  /* 0x0000080011107984 */ /* 0x000ea80000000800 */
[----:B------:R-:W4:Y:S04]  /*0640*/  LDS R26, [R18+0x8] ;  /* 0x00000800121a7984 */ /* 0x000f280000000800 */
[----:B------:R-:W5:Y:S01]  /*0650*/  LDS R10, [R18+0x4] ;  /* 0x00000400120a7984 */ /* 0x000f620000000800 */
[----:B-1----:R-:W-:-:S03]  /*0660*/  IMAD.WIDE R22, R0, 0x4, R22 ;  /* 0x0000000400167825 */ /* 0x002fc600078e0216 */
[----:B------:R-:W-:Y:S01]  /*0670*/  LDS R17, [R8] ;  /* 0x0000000008117984 */ /* 0x000fe20000000800 */
[----:B0-----:R-:W-:-:S04]  /*0680*/  IMAD.WIDE R12, R0, 0x4, R12 ;  /* 0x00000004000c7825 */ /* 0x001fc800078e020c */
[----:B--2---:R-:W-:-:S04]  /*0690*/  FADD R19, R21, -R16 ;  /* 0x8000001015137221 */ /* 0x004fc80000000000 */
[----:B----4-:R-:W-:-:S04]  /*06a0*/  FADD R19, R19, -R26 ;  /* 0x8000001a13137221 */ /* 0x010fc80000000000 */
[----:B-----5:R-:W-:Y:S01]  /*06b0*/  FADD R19, R19, R10 ;  /* 0x0000000a13137221 */ /* 0x020fe20000000000 */
[C---:B------:R-:W-:Y:S02]  /*06c0*/  IMAD.WIDE R20, R11.reuse, 0x4, R6 ;  /* 0x000000040b147825 */ /* 0x040fe400078e0206 */
[----:B------:R-:W0:Y:S02]  /*06d0*/  LDS R6, [R8+0x4] ;  /* 0x0000040008067984 */ /* 0x000e240000000800 */
[----:B---3--:R-:W-:Y:S02]  /*06e0*/  FFMA R27, R24, R19, R28 ;  /* 0x00000013181b7223 */ /* 0x008fe4000000001c */
[----:B------:R-:W1:Y:S03]  /*06f0*/  LDC.64 R18, c[0x0][0x3c8] ;  /* 0x0000f200ff127b82 */ /* 0x000e660000000a00 */
[----:B------:R2:W-:Y:S04]  /*0700*/  STG.E desc[UR6][R14.64+0x4], R27 ;  /* 0x0000041b0e007986 */ /* 0x0005e8000c101906 */
[----:B------:R-:W2:Y:S04]  /*0710*/  LDG.E R21, desc[UR6][R20.64+0x4] ;  /* 0x0000040614157981 */ /* 0x000ea8000c1e1900 */
[----:B------:R-:W3:Y:S04]  /*0720*/  LDG.E R22, desc[UR6][R22.64+0x4] ;  /* 0x0000040616167981 */ /* 0x000ee8000c1e1900 */
[----:B------:R-:W3:Y:S01]  /*0730*/  LDG.E R25, desc[UR6][R12.64+0x4] ;  /* 0x000004060c197981 */ /* 0x000ee2000c1e1900 */
[----:B------:R-:W-:-:S04]  /*0740*/  IMAD.WIDE R4, R11, 0x4, R4 ;  /* 0x000000040b047825 */ /* 0x000fc800078e0204 */
[----:B------:R-:W-:-:S04]  /*0750*/  IMAD.WIDE R2, R9, 0x4, R2 ;  /* 0x0000000409027825 */ /* 0x000fc800078e0202 */
[----:B0-----:R-:W-:Y:S02]  /*0760*/  FADD R24, R6, -R17 ;  /* 0x8000001106187221 */ /* 0x001fe40000000000 */
[----:B------:R-:W0:Y:S01]  /*0770*/  LDC.64 R6, c[0x0][0x398] ;  /* 0x0000e600ff067b82 */ /* 0x000e220000000a00 */
[----:B-1----:R-:W-:-:S04]  /*0780*/  IMAD.WIDE R18, R0, 0x4, R18 ;  /* 0x0000000400127825 */ /* 0x002fc800078e0212 */
[----:B0-----:R-:W-:-:S04]  /*0790*/  IMAD.WIDE R6, R0, 0x4, R6 ;  /* 0x0000000400067825 */ /* 0x001fc800078e0206 */
[----:B--2---:R-:W-:-:S04]  /*07a0*/  FADD R15, R24, -R21 ;  /* 0x80000015180f7221 */ /* 0x004fc80000000000 */
[----:B------:R-:W-:-:S04]  /*07b0*/  FADD R15, R16, R15 ;  /* 0x0000000f100f7221 */ /* 0x000fc80000000000 */
[----:B---3--:R-:W-:-:S05]  /*07c0*/  FFMA R15, R22, R15, R25 ;  /* 0x0000000f160f7223 */ /* 0x008fca0000000019 */
[----:B------:R-:W-:Y:S04]  /*07d0*/  STG.E desc[UR6][R12.64+0x4], R15 ;  /* 0x0000040f0c007986 */ /* 0x000fe8000c101906 */
[----:B------:R-:W2:Y:S04]  /*07e0*/  LDG.E R5, desc[UR6][R4.64+0x4] ;  /* 0x0000040604057981 */ /* 0x000ea8000c1e1900 */
[----:B------:R-:W3:Y:S04]  /*07f0*/  LDG.E R3, desc[UR6][R2.64+0x4] ;  /* 0x0000040602037981 */ /* 0x000ee8000c1e1900 */
[----:B------:R-:W4:Y:S04]  /*0800*/  LDG.E R18, desc[UR6][R18.64+0x4] ;  /* 0x0000040612127981 */ /* 0x000f28000c1e1900 */
[----:B------:R-:W4:Y:S01]  /*0810*/  LDG.E R9, desc[UR6][R6.64+0x4] ;  /* 0x0000040606097981 */ /* 0x000f22000c1e1900 */
[----:B--2---:R-:W-:-:S04]  /*0820*/  FADD R10, -R10, R5 ;  /* 0x000000050a0a7221 */ /* 0x004fc80000000100 */
[----:B---3--:R-:W-:-:S04]  /*0830*/  FADD R10, R10, -R3 ;  /* 0x800000030a0a7221 */ /* 0x008fc80000000000 */
[----:B------:R-:W-:-:S04]  /*0840*/  FADD R17, R17, R10 ;  /* 0x0000000a11117221 */ /* 0x000fc80000000000 */
[----:B----4-:R-:W-:-:S05]  /*0850*/  FFMA R9, R18, R17, R9 ;  /* 0x0000001112097223 */ /* 0x010fca0000000009 */
[----:B------:R-:W-:Y:S01]  /*0860*/  STG.E desc[UR6][R6.64+0x4], R9 ;  /* 0x0000040906007986 */ /* 0x000fe2000c101906 */
[----:B------:R-:W-:Y:S05]  /*0870*/  EXIT ;  /* 0x000000000000794d */ /* 0x000fea0003800000 */
.L_x_1:
        /* <DEDUP_REMOVED lines=16> */
.L_x_3:


//--------------------- .nv.shared._Z8update_hiiPfS_S_S_S_S_ --------------------------
	.section	.nv.shared._Z8update_hiiPfS_S_S_S_S_,"aw",@nobits
	.sectionflags	@""
	.align	16
	.zero		1024


//--------------------- .nv.shared.reserved.0     --------------------------
	.section	.nv.shared.reserved.0,"aw",@nobits
	.weak		__nv_reservedSMEM_offset_0_alias
	.size		__nv_reservedSMEM_offset_0_alias, 0, 64
	.other		__nv_reservedSMEM_offset_0_alias,@"STO_CUDA_RESERVED_SHARED STV_DEFAULT"
__nv_reservedSMEM_offset_0_alias:
	.zero		0
	.zero		64


//--------------------- .nv.shared._Z8update_eiiPfS_S_S_S_S_S_S_S_ --------------------------
	.section	.nv.shared._Z8update_eiiPfS_S_S_S_S_S_S_S_,"aw",@nobits
	.sectionflags	@""
	.align	16
	.zero		1024


//--------------------- .nv.constant0._Z8update_hiiPfS_S_S_S_S_ --------------------------
	.section	.nv.constant0._Z8update_hiiPfS_S_S_S_S_,"a",@progbits
	.sectionflags	@""
	.align	4
.nv.constant0._Z8update_hiiPfS_S_S_S_S_:
	.zero		952


//--------------------- .nv.constant0._Z8update_eiiPfS_S_S_S_S_S_S_S_ --------------------------
	.section	.nv.constant0._Z8update_eiiPfS_S_S_S_S_S_S_S_,"a",@progbits
	.sectionflags	@""
	.align	4
.nv.constant0._Z8update_eiiPfS_S_S_S_S_S_S_S_:
	.zero		976


//--------------------- SYMBOLS --------------------------

	.type		.nv.reservedSmem.offset0,@object
	.size		.nv.reservedSmem.offset0,0x4
	.type		.nv.reservedSmem.cap,@object
	.size		.nv.reservedSmem.cap,0x4
